//
// Generated by NVIDIA NVVM Compiler
//
// Compiler Build ID: CL-36424714
// Cuda compilation tools, release 13.0, V13.0.88
// Based on NVVM 20.0.0
//

.version 9.0
.target sm_100
.address_size 64

	// .globl	_Z13increment_gpuPi
.extern .func  (.param .b32 func_retval0) vprintf
(
	.param .b64 vprintf_param_0,
	.param .b64 vprintf_param_1
)
;
.global .align 1 .b8 $str[27] = {71, 80, 85, 58, 32, 100, 95, 97, 114, 114, 97, 121, 91, 37, 100, 93, 32, 61, 32, 37, 100, 32, 43, 32, 49, 10};

.visible .entry _Z13increment_gpuPi(
	.param .u64 .ptr .align 1 _Z13increment_gpuPi_param_0
)
{
	.local .align 8 .b8 	__local_depot0[8];
	.reg .b64 	%SP;
	.reg .b64 	%SPL;
	.reg .b32 	%r<7>;
	.reg .b64 	%rd<9>;

	mov.u64 	%SPL, __local_depot0;
	cvta.local.u64 	%SP, %SPL;
	ld.param.u64 	%rd1, [_Z13increment_gpuPi_param_0];
	cvta.to.global.u64 	%rd2, %rd1;
	add.u64 	%rd3, %SP, 0;
	add.u64 	%rd4, %SPL, 0;
	mov.u32 	%r1, %tid.x;
	mul.wide.u32 	%rd5, %r1, 4;
	add.s64 	%rd6, %rd2, %rd5;
	ld.global.u32 	%r2, [%rd6];
	st.local.v2.u32 	[%rd4], {%r1, %r2};
	mov.u64 	%rd7, $str;
	cvta.global.u64 	%rd8, %rd7;
	{ // callseq 0, 0
	.param .b64 param0;
	st.param.b64 	[param0], %rd8;
	.param .b64 param1;
	st.param.b64 	[param1], %rd3;
	.param .b32 retval0;
	call.uni (retval0), 
	vprintf, 
	(
	param0, 
	param1
	);
	ld.param.b32 	%r3, [retval0];
	} // callseq 0
	ld.global.u32 	%r5, [%rd6];
	add.s32 	%r6, %r5, 1;
	st.global.u32 	[%rd6], %r6;
	ret;

}


// ===== COMPILED SASS (sm_100) =====

	.target	sm_100

	.elftype	@"ET_EXEC"


//--------------------- .note.nv.tkinfo           --------------------------
	.section	.note.nv.tkinfo,"",@"SHT_NOTE"
	.sectionflags	@"SHF_NOTE_NV_TKINFO"
	.tkinfo
        /*0018*/ 	.word	0x00000002
        /*0030*/ 	.string	""
        /*0030*/ 	.string	"ptxas"
        /*0030*/ 	.string	"Cuda compilation tools, release 13.0, V13.0.88"
        /*0030*/ 	.string	"Build cuda_13.0.r13.0/compiler.36424714_0"
        /*0030*/ 	.string	"-arch sm_100 -m 64 "



//--------------------- .note.nv.cuinfo           --------------------------
	.section	.note.nv.cuinfo,"",@"SHT_NOTE"
	.sectionflags	@"SHF_NOTE_NV_CUINFO"
        /*0018*/ 	.short	0x0002
        /*001a*/ 	.short	0x0064
        /*001c*/ 	.short	0x0082
	.zero		2


//--------------------- .nv.info                  --------------------------
	.section	.nv.info,"",@"SHT_CUDA_INFO"
	.align	4


	//----- nvinfo : EIATTR_REGCOUNT
	.align		4
        /*0000*/ 	.byte	0x04, 0x2f
        /*0002*/ 	.short	(.L_2 - .L_1)
	.align		4
.L_1:
        /*0004*/ 	.word	index@(_Z13increment_gpuPi)
        /*0008*/ 	.word	0x00000018


	//----- nvinfo : EIATTR_FRAME_SIZE
	.align		4
.L_2:
        /*000c*/ 	.byte	0x04, 0x11
        /*000e*/ 	.short	(.L_4 - .L_3)
	.align		4
.L_3:
        /*0010*/ 	.word	index@(_Z13increment_gpuPi)
        /*0014*/ 	.word	0x00000008


	//----- nvinfo : EIATTR_MIN_STACK_SIZE
	.align		4
.L_4:
        /*0018*/ 	.byte	0x04, 0x12
        /*001a*/ 	.short	(.L_6 - .L_5)
	.align		4
.L_5:
        /*001c*/ 	.word	index@(_Z13increment_gpuPi)
        /*0020*/ 	.word	0x00000008
.L_6:


//--------------------- .nv.compat                --------------------------
	.section	.nv.compat,"",@"SHT_CUDA_COMPAT_INFO"
	.align	4
        /*0000*/ 	.byte	0x02, 0x09, 0x00, 0x00, 0x02, 0x02, 0x01, 0x00, 0x02, 0x05, 0x05, 0x00, 0x03, 0x07, 0x01, 0x01
        /*0010*/ 	.byte	0x02, 0x03, 0x00, 0x00, 0x02, 0x06, 0x01, 0x00, 0x04, 0x0b, 0x08, 0x00, 0x09, 0x00, 0x00, 0x00
        /*0020*/ 	.byte	0x00, 0x00, 0x00, 0x00


//--------------------- .nv.info._Z13increment_gpuPi --------------------------
	.section	.nv.info._Z13increment_gpuPi,"",@"SHT_CUDA_INFO"
	.sectionflags	@""
	.align	4


	//----- nvinfo : EIATTR_CUDA_API_VERSION
	.align		4
        /*0000*/ 	.byte	0x04, 0x37
        /*0002*/ 	.short	(.L_8 - .L_7)
.L_7:
        /*0004*/ 	.word	0x00000082


	//----- nvinfo : EIATTR_KPARAM_INFO
	.align		4
.L_8:
        /*0008*/ 	.byte	0x04, 0x17
        /*000a*/ 	.short	(.L_10 - .L_9)
.L_9:
        /*000c*/ 	.word	0x00000000
        /*0010*/ 	.short	0x0000
        /*0012*/ 	.short	0x0000
        /*0014*/ 	.byte	0x00, 0xf5, 0x21, 0x00


	//----- nvinfo : EIATTR_SPARSE_MMA_MASK
	.align		4
.L_10:
        /*0018*/ 	.byte	0x03, 0x50
        /*001a*/ 	.short	0x0000


	//----- nvinfo : EIATTR_MAXREG_COUNT
	.align		4
        /*001c*/ 	.byte	0x03, 0x1b
        /*001e*/ 	.short	0x00ff


	//----- nvinfo : EIATTR_EXTERNS
	.align		4
        /*0020*/ 	.byte	0x04, 0x0f
        /*0022*/ 	.short	(.L_12 - .L_11)


	//   ....[0]....
	.align		4
.L_11:
        /*0024*/ 	.word	index@(vprintf)


	//----- nvinfo : EIATTR_MERCURY_ISA_VERSION
	.align		4
.L_12:
        /*0028*/ 	.byte	0x03, 0x5f
        /*002a*/ 	.short	0x0101


	//----- nvinfo : EIATTR_VRC_CTA_INIT_COUNT
	.align		4
        /*002c*/ 	.byte	0x02, 0x4a
	.zero		1
	.zero		1


	//----- nvinfo : EIATTR_SYSCALL_OFFSETS
	.align		4
        /*0030*/ 	.byte	0x04, 0x46
        /*0032*/ 	.short	(.L_14 - .L_13)


	//   ....[0]....
.L_13:
        /*0034*/ 	.word	0x00000120


	//----- nvinfo : EIATTR_EXIT_INSTR_OFFSETS
	.align		4
.L_14:
        /*0038*/ 	.byte	0x04, 0x1c
        /*003a*/ 	.short	(.L_16 - .L_15)


	//   ....[0]....
.L_15:
        /*003c*/ 	.word	0x00000160


	//----- nvinfo : EIATTR_CBANK_PARAM_SIZE
	.align		4
.L_16:
        /*0040*/ 	.byte	0x03, 0x19
        /*0042*/ 	.short	0x0008


	//----- nvinfo : EIATTR_PARAM_CBANK
	.align		4
        /*0044*/ 	.byte	0x04, 0x0a
        /*0046*/ 	.short	(.L_18 - .L_17)
	.align		4
.L_17:
        /*0048*/ 	.word	index@(.nv.constant0._Z13increment_gpuPi)
        /*004c*/ 	.short	0x0380
        /*004e*/ 	.short	0x0008


	//----- nvinfo : EIATTR_SW_WAR
	.align		4
.L_18:
        /*0050*/ 	.byte	0x04, 0x36
        /*0052*/ 	.short	(.L_20 - .L_19)
.L_19:
        /*0054*/ 	.word	0x00000008
.L_20:


//--------------------- .nv.callgraph             --------------------------
	.section	.nv.callgraph,"",@"SHT_CUDA_CALLGRAPH"
	.align	4
	.sectionentsize	8
	.align		4
        /*0000*/ 	.word	0x00000000
	.align		4
        /*0004*/ 	.word	0xffffffff
	.align		4
        /*0008*/ 	.word	index@(_Z13increment_gpuPi)
	.align		4
        /*000c*/ 	.word	index@(vprintf)
	.align		4
        /*0010*/ 	.word	0x00000000
	.align		4
        /*0014*/ 	.word	0xfffffffe
	.align		4
        /*0018*/ 	.word	0x00000000
	.align		4
        /*001c*/ 	.word	0xfffffffd
	.align		4
        /*0020*/ 	.word	0x00000000
	.align		4
        /*0024*/ 	.word	0xfffffffc


//--------------------- .nv.constant4             --------------------------
	.section	.nv.constant4,"a",@progbits
	.align	8
	.align		8
.nv.constant4:
        /*0000*/ 	.dword	vprintf
	.align		8
        /*0008*/ 	.dword	$str


//--------------------- .text._Z13increment_gpuPi --------------------------
	.section	.text._Z13increment_gpuPi,"ax",@progbits
	.align	128
        .global         _Z13increment_gpuPi
        .type           _Z13increment_gpuPi,@function
        .size           _Z13increment_gpuPi,(.L_x_2 - _Z13increment_gpuPi)
        .other          _Z13increment_gpuPi,@"STO_CUDA_ENTRY STV_DEFAULT"
_Z13increment_gpuPi:
.text._Z13increment_gpuPi:
[----:B------:R-:W0:Y:S01]  /*0000*/  LDC R1, c[0x0][0x37c] ;  /* 0x0000df00ff017b82 */ /* 0x000e220000000800 */
[----:B------:R-:W1:Y:S07]  /*0010*/  S2R R8, SR_TID.X ;  /* 0x0000000000087919 */ /* 0x000e6e0000002100 */
[----:B------:R-:W1:Y:S01]  /*0020*/  LDC.64 R16, c[0x0][0x380] ;  /* 0x0000e000ff107b82 */ /* 0x000e620000000a00 */
[----:B------:R-:W2:Y:S01]  /*0030*/  LDCU.64 UR36, c[0x0][0x358] ;  /* 0x00006b00ff2477ac */ /* 0x000ea20008000a00 */
[----:B0-----:R-:W-:Y:S01]  /*0040*/  VIADD R1, R1, 0xfffffff8 ;  /* 0xfffffff801017836 */ /* 0x001fe20000000000 */
[----:B------:R-:W0:Y:S01]  /*0050*/  LDCU UR4, c[0x0][0x2f8] ;  /* 0x00005f00ff0477ac */ /* 0x000e220008000800 */
[----:B------:R-:W3:Y:S01]  /*0060*/  LDCU.64 UR6, c[0x4][0x8] ;  /* 0x01000100ff0677ac */ /* 0x000ee20008000a00 */
[----:B-1----:R-:W-:-:S05]  /*0070*/  IMAD.WIDE.U32 R16, R8, 0x4, R16 ;  /* 0x0000000408107825 */ /* 0x002fca00078e0010 */
[----:B--2---:R-:W2:Y:S01]  /*0080*/  LDG.E R9, desc[UR36][R16.64] ;  /* 0x0000002410097981 */ /* 0x004ea2000c1e1900 */
[----:B------:R-:W-:Y:S01]  /*0090*/  MOV R0, 0x0 ;  /* 0x0000000000007802 */ /* 0x000fe20000000f00 */
[----:B------:R-:W1:Y:S01]  /*00a0*/  LDCU UR5, c[0x0][0x2fc] ;  /* 0x00005f80ff0577ac */ /* 0x000e620008000800 */
[----:B0-----:R-:W-:Y:S01]  /*00b0*/  IADD3 R6, P0, PT, R1, UR4, RZ ;  /* 0x0000000401067c10 */ /* 0x001fe2000ff1e0ff */
[----:B---3--:R-:W-:Y:S01]  /*00c0*/  IMAD.U32 R5, RZ, RZ, UR7 ;  /* 0x00000007ff057e24 */ /* 0x008fe2000f8e00ff */
[----:B------:R0:W3:Y:S01]  /*00d0*/  LDC.64 R2, c[0x4][R0] ;  /* 0x0100000000027b82 */ /* 0x0000e20000000a00 */
[----:B------:R-:W-:Y:S02]  /*00e0*/  MOV R4, UR6 ;  /* 0x0000000600047c02 */ /* 0x000fe40008000f00 */
[----:B-1----:R-:W-:Y:S01]  /*00f0*/  IADD3.X R7, PT, PT, RZ, UR5, RZ, P0, !PT ;  /* 0x00000005ff077c10 */ /* 0x002fe200087fe4ff */
[----:B--23--:R0:W-:Y:S07]  /*0100*/  STL.64 [R1], R8 ;  /* 0x0000000801007387 */ /* 0x00c1ee0000100a00 */
[----:B------:R-:W-:-:S07]  /*0110*/  LEPC R20, `(.L_x_0) ;  /* 0x000000001014794e */ /* 0x000fce0000000000 */
[----:B0-----:R-:W-:Y:S05]  /*0120*/  CALL.ABS.NOINC R2 ;  /* 0x0000000002007343 */ /* 0x001fea0003c00000 */
.L_x_0:
[----:B------:R-:W2:Y:S02]  /*0130*/  LDG.E R0, desc[UR36][R16.64] ;  /* 0x0000002410007981 */ /* 0x000ea4000c1e1900 */
[----:B--2---:R-:W-:-:S05]  /*0140*/  VIADD R3, R0, 0x1 ;  /* 0x0000000100037836 */ /* 0x004fca0000000000 */
[----:B------:R-:W-:Y:S01]  /*0150*/  STG.E desc[UR36][R16.64], R3 ;  /* 0x0000000310007986 */ /* 0x000fe2000c101924 */
[----:B------:R-:W-:Y:S05]  /*0160*/  EXIT ;  /* 0x000000000000794d */ /* 0x000fea0003800000 */
.L_x_1:
[----:B------:R-:W-:-:S00]  /*0170*/  BRA `(.L_x_1) ;  /* 0xfffffffc00fc7947 */ /* 0x000fc0000383ffff */
[----:B------:R-:W-:-:S00]  /*0180*/  NOP ;  /* 0x0000000000007918 */ /* 0x000fc00000000000 */
[----:B------:R-:W-:-:S00]  /*0190*/  NOP ;  /* 0x0000000000007918 */ /* 0x000fc00000000000 */
[----:B------:R-:W-:-:S00]  /*01a0*/  NOP ;  /* 0x0000000000007918 */ /* 0x000fc00000000000 */
[----:B------:R-:W-:-:S00]  /*01b0*/  NOP ;  /* 0x0000000000007918 */ /* 0x000fc00000000000 */
[----:B------:R-:W-:-:S00]  /*01c0*/  NOP ;  /* 0x0000000000007918 */ /* 0x000fc00000000000 */
[----:B------:R-:W-:-:S00]  /*01d0*/  NOP ;  /* 0x0000000000007918 */ /* 0x000fc00000000000 */
[----:B------:R-:W-:-:S00]  /*01e0*/  NOP ;  /* 0x0000000000007918 */ /* 0x000fc00000000000 */
[----:B------:R-:W-:-:S00]  /*01f0*/  NOP ;  /* 0x0000000000007918 */ /* 0x000fc00000000000 */
.L_x_2:


//--------------------- .nv.global.init           --------------------------
	.section	.nv.global.init,"aw",@progbits
.nv.global.init:
	.type		$str,@object
	.size		$str,(.L_0 - $str)
$str:
        /*0000*/ 	.byte	0x47, 0x50, 0x55, 0x3a, 0x20, 0x64, 0x5f, 0x61, 0x72, 0x72, 0x61, 0x79, 0x5b, 0x25, 0x64, 0x5d
        /*0010*/ 	.byte	0x20, 0x3d, 0x20, 0x25, 0x64, 0x20, 0x2b, 0x20, 0x31, 0x0a, 0x00
.L_0:


//--------------------- .nv.shared.reserved.0     --------------------------
	.section	.nv.shared.reserved.0,"aw",@nobits
	.weak		__nv_reservedSMEM_offset_0_alias
	.size		__nv_reservedSMEM_offset_0_alias, 0, 64
	.other		__nv_reservedSMEM_offset_0_alias,@"STO_CUDA_RESERVED_SHARED STV_DEFAULT"
__nv_reservedSMEM_offset_0_alias:
	.zero		0
	.zero		64


//--------------------- .nv.constant0._Z13increment_gpuPi --------------------------
	.section	.nv.constant0._Z13increment_gpuPi,"a",@progbits
	.sectionflags	@""
	.align	4
.nv.constant0._Z13increment_gpuPi:
	.zero		904


//--------------------- SYMBOLS --------------------------

	.type		.nv.reservedSmem.offset0,@object
	.size		.nv.reservedSmem.offset0,0x4
	.type		vprintf,@function
